//
// Generated by NVIDIA NVVM Compiler
//
// Compiler Build ID: CL-36424714
// Cuda compilation tools, release 13.0, V13.0.88
// Based on NVVM 20.0.0
//

.version 9.0
.target sm_100
.address_size 64

	// .globl	_Z8initLinePfS_i

.visible .entry _Z8initLinePfS_i(
	.param .u64 .ptr .align 1 _Z8initLinePfS_i_param_0,
	.param .u64 .ptr .align 1 _Z8initLinePfS_i_param_1,
	.param .u32 _Z8initLinePfS_i_param_2
)
{
	.reg .pred 	%p<2>;
	.reg .b32 	%r<7>;
	.reg .b32 	%f<6>;
	.reg .b64 	%rd<8>;
	.reg .b64 	%fd<3>;

	ld.param.u64 	%rd1, [_Z8initLinePfS_i_param_0];
	ld.param.u64 	%rd2, [_Z8initLinePfS_i_param_1];
	ld.param.u32 	%r2, [_Z8initLinePfS_i_param_2];
	mov.u32 	%r3, %ctaid.x;
	mov.u32 	%r4, %ntid.x;
	mov.u32 	%r5, %tid.x;
	mad.lo.s32 	%r1, %r3, %r4, %r5;
	setp.ge.s32 	%p1, %r1, %r2;
	@%p1 bra 	$L__BB0_2;
	cvta.to.global.u64 	%rd3, %rd2;
	cvta.to.global.u64 	%rd4, %rd1;
	cvt.rn.f32.s32 	%f1, %r1;
	add.s32 	%r6, %r2, -1;
	cvt.rn.f32.s32 	%f2, %r6;
	div.rn.f32 	%f3, %f1, %f2;
	cvt.f64.f32 	%fd1, %f3;
	mul.f64 	%fd2, %fd1, 0d401921FB53C8D4F1;
	cvt.rn.f32.f64 	%f4, %fd2;
	sin.approx.f32 	%f5, %f4;
	mul.wide.s32 	%rd5, %r1, 4;
	add.s64 	%rd6, %rd3, %rd5;
	st.global.f32 	[%rd6], %f5;
	add.s64 	%rd7, %rd4, %rd5;
	st.global.f32 	[%rd7], %f5;
$L__BB0_2:
	ret;

}
	// .globl	_Z9updateAllPfS_S_ii
.visible .entry _Z9updateAllPfS_S_ii(
	.param .u64 .ptr .align 1 _Z9updateAllPfS_S_ii_param_0,
	.param .u64 .ptr .align 1 _Z9updateAllPfS_S_ii_param_1,
	.param .u64 .ptr .align 1 _Z9updateAllPfS_S_ii_param_2,
	.param .u32 _Z9updateAllPfS_S_ii_param_3,
	.param .u32 _Z9updateAllPfS_S_ii_param_4
)
{
	.reg .pred 	%p<23>;
	.reg .b32 	%r<33>;
	.reg .b32 	%f<36>;
	.reg .b64 	%rd<37>;
	.reg .b64 	%fd<29>;

	ld.param.u64 	%rd11, [_Z9updateAllPfS_S_ii_param_0];
	ld.param.u64 	%rd12, [_Z9updateAllPfS_S_ii_param_1];
	ld.param.u64 	%rd13, [_Z9updateAllPfS_S_ii_param_2];
	ld.param.u32 	%r9, [_Z9updateAllPfS_S_ii_param_3];
	ld.param.u32 	%r10, [_Z9updateAllPfS_S_ii_param_4];
	cvta.to.global.u64 	%rd1, %rd13;
	cvta.to.global.u64 	%rd2, %rd11;
	cvta.to.global.u64 	%rd3, %rd12;
	mov.u32 	%r11, %ctaid.x;
	mov.u32 	%r12, %ntid.x;
	mov.u32 	%r13, %tid.x;
	mad.lo.s32 	%r14, %r11, %r12, %r13;
	setp.ge.s32 	%p1, %r14, %r9;
	setp.lt.s32 	%p2, %r10, 1;
	or.pred  	%p3, %p1, %p2;
	@%p3 bra 	$L__BB1_30;
	add.s32 	%r1, %r9, -1;
	and.b32  	%r2, %r10, 3;
	setp.lt.u32 	%p4, %r10, 4;
	mul.wide.u32 	%rd14, %r1, 4;
	add.s64 	%rd4, %rd1, %rd14;
	mov.b32 	%r32, 0;
	@%p4 bra 	$L__BB1_16;
	and.b32  	%r32, %r10, 2147483644;
	mov.b32 	%r30, 0;
$L__BB1_3:
	.pragma "nounroll";
	setp.ne.s32 	%p5, %r30, 0;
	setp.ne.s32 	%p6, %r30, %r1;
	mul.wide.u32 	%rd15, %r30, 4;
	add.s64 	%rd5, %rd1, %rd15;
	and.pred  	%p7, %p5, %p6;
	@%p7 bra 	$L__BB1_5;
	mov.b32 	%r17, 0;
	st.global.u32 	[%rd5], %r17;
	bra.uni 	$L__BB1_6;
$L__BB1_5:
	add.s64 	%rd17, %rd3, %rd15;
	ld.global.f32 	%f1, [%rd17];
	cvt.f64.f32 	%fd1, %f1;
	mul.f64 	%fd2, %fd1, 0d3FFD1EB851EB851F;
	add.s64 	%rd18, %rd2, %rd15;
	ld.global.f32 	%f2, [%rd18];
	cvt.f64.f32 	%fd3, %f2;
	sub.f64 	%fd4, %fd2, %fd3;
	cvt.rn.f32.f64 	%f3, %fd4;
	st.global.f32 	[%rd5], %f3;
$L__BB1_6:
	add.s64 	%rd6, %rd3, %rd15;
	ld.global.f32 	%f4, [%rd6];
	add.s64 	%rd7, %rd2, %rd15;
	st.global.f32 	[%rd7], %f4;
	ld.global.f32 	%f5, [%rd5];
	st.global.f32 	[%rd6], %f5;
	add.s32 	%r18, %r9, -2;
	setp.eq.s32 	%p8, %r30, %r18;
	@%p8 bra 	$L__BB1_8;
	ld.global.f32 	%f6, [%rd6+4];
	cvt.f64.f32 	%fd5, %f6;
	mul.f64 	%fd6, %fd5, 0d3FFD1EB851EB851F;
	ld.global.f32 	%f7, [%rd7+4];
	cvt.f64.f32 	%fd7, %f7;
	sub.f64 	%fd8, %fd6, %fd7;
	cvt.rn.f32.f64 	%f8, %fd8;
	st.global.f32 	[%rd5+4], %f8;
	bra.uni 	$L__BB1_9;
$L__BB1_8:
	mov.b32 	%r19, 0;
	st.global.u32 	[%rd4], %r19;
$L__BB1_9:
	ld.global.f32 	%f9, [%rd6+4];
	st.global.f32 	[%rd7+4], %f9;
	ld.global.f32 	%f10, [%rd5+4];
	st.global.f32 	[%rd6+4], %f10;
	add.s32 	%r20, %r9, -3;
	setp.eq.s32 	%p9, %r30, %r20;
	@%p9 bra 	$L__BB1_11;
	ld.global.f32 	%f11, [%rd6+8];
	cvt.f64.f32 	%fd9, %f11;
	mul.f64 	%fd10, %fd9, 0d3FFD1EB851EB851F;
	ld.global.f32 	%f12, [%rd7+8];
	cvt.f64.f32 	%fd11, %f12;
	sub.f64 	%fd12, %fd10, %fd11;
	cvt.rn.f32.f64 	%f13, %fd12;
	st.global.f32 	[%rd5+8], %f13;
	bra.uni 	$L__BB1_12;
$L__BB1_11:
	mov.b32 	%r21, 0;
	st.global.u32 	[%rd4], %r21;
$L__BB1_12:
	ld.global.f32 	%f14, [%rd6+8];
	st.global.f32 	[%rd7+8], %f14;
	ld.global.f32 	%f15, [%rd5+8];
	st.global.f32 	[%rd6+8], %f15;
	add.s32 	%r22, %r9, -4;
	setp.eq.s32 	%p10, %r30, %r22;
	@%p10 bra 	$L__BB1_14;
	ld.global.f32 	%f16, [%rd6+12];
	cvt.f64.f32 	%fd13, %f16;
	mul.f64 	%fd14, %fd13, 0d3FFD1EB851EB851F;
	ld.global.f32 	%f17, [%rd7+12];
	cvt.f64.f32 	%fd15, %f17;
	sub.f64 	%fd16, %fd14, %fd15;
	cvt.rn.f32.f64 	%f18, %fd16;
	st.global.f32 	[%rd5+12], %f18;
	bra.uni 	$L__BB1_15;
$L__BB1_14:
	mov.b32 	%r23, 0;
	st.global.u32 	[%rd4], %r23;
$L__BB1_15:
	ld.global.f32 	%f19, [%rd6+12];
	st.global.f32 	[%rd7+12], %f19;
	ld.global.f32 	%f20, [%rd5+12];
	st.global.f32 	[%rd6+12], %f20;
	add.s32 	%r30, %r30, 4;
	setp.ne.s32 	%p11, %r30, %r32;
	@%p11 bra 	$L__BB1_3;
$L__BB1_16:
	setp.eq.s32 	%p12, %r2, 0;
	@%p12 bra 	$L__BB1_30;
	setp.eq.s32 	%p13, %r2, 1;
	@%p13 bra 	$L__BB1_25;
	setp.eq.s32 	%p14, %r32, 0;
	setp.eq.s32 	%p15, %r32, %r1;
	or.pred  	%p16, %p14, %p15;
	@%p16 bra 	$L__BB1_20;
	mul.wide.u32 	%rd20, %r32, 4;
	add.s64 	%rd21, %rd3, %rd20;
	ld.global.f32 	%f21, [%rd21];
	cvt.f64.f32 	%fd17, %f21;
	mul.f64 	%fd18, %fd17, 0d3FFD1EB851EB851F;
	add.s64 	%rd22, %rd2, %rd20;
	ld.global.f32 	%f22, [%rd22];
	cvt.f64.f32 	%fd19, %f22;
	sub.f64 	%fd20, %fd18, %fd19;
	cvt.rn.f32.f64 	%f23, %fd20;
	add.s64 	%rd23, %rd1, %rd20;
	st.global.f32 	[%rd23], %f23;
	bra.uni 	$L__BB1_21;
$L__BB1_20:
	mul.wide.u32 	%rd24, %r32, 4;
	add.s64 	%rd25, %rd1, %rd24;
	mov.b32 	%r25, 0;
	st.global.u32 	[%rd25], %r25;
$L__BB1_21:
	mul.wide.u32 	%rd26, %r32, 4;
	add.s64 	%rd8, %rd3, %rd26;
	ld.global.f32 	%f24, [%rd8];
	add.s64 	%rd9, %rd2, %rd26;
	st.global.f32 	[%rd9], %f24;
	add.s64 	%rd10, %rd1, %rd26;
	ld.global.f32 	%f25, [%rd10];
	st.global.f32 	[%rd8], %f25;
	add.s32 	%r26, %r9, -2;
	setp.eq.s32 	%p17, %r32, %r26;
	@%p17 bra 	$L__BB1_23;
	ld.global.f32 	%f26, [%rd8+4];
	cvt.f64.f32 	%fd21, %f26;
	mul.f64 	%fd22, %fd21, 0d3FFD1EB851EB851F;
	ld.global.f32 	%f27, [%rd9+4];
	cvt.f64.f32 	%fd23, %f27;
	sub.f64 	%fd24, %fd22, %fd23;
	cvt.rn.f32.f64 	%f28, %fd24;
	st.global.f32 	[%rd10+4], %f28;
	bra.uni 	$L__BB1_24;
$L__BB1_23:
	mov.b32 	%r27, 0;
	st.global.u32 	[%rd4], %r27;
$L__BB1_24:
	ld.global.f32 	%f29, [%rd8+4];
	st.global.f32 	[%rd9+4], %f29;
	ld.global.f32 	%f30, [%rd10+4];
	st.global.f32 	[%rd8+4], %f30;
	add.s32 	%r32, %r32, 2;
$L__BB1_25:
	and.b32  	%r28, %r10, 1;
	setp.eq.b32 	%p18, %r28, 1;
	not.pred 	%p19, %p18;
	@%p19 bra 	$L__BB1_30;
	setp.eq.s32 	%p20, %r32, 0;
	setp.eq.s32 	%p21, %r32, %r1;
	or.pred  	%p22, %p20, %p21;
	@%p22 bra 	$L__BB1_28;
	mul.wide.u32 	%rd27, %r32, 4;
	add.s64 	%rd28, %rd3, %rd27;
	ld.global.f32 	%f31, [%rd28];
	cvt.f64.f32 	%fd25, %f31;
	mul.f64 	%fd26, %fd25, 0d3FFD1EB851EB851F;
	add.s64 	%rd29, %rd2, %rd27;
	ld.global.f32 	%f32, [%rd29];
	cvt.f64.f32 	%fd27, %f32;
	sub.f64 	%fd28, %fd26, %fd27;
	cvt.rn.f32.f64 	%f33, %fd28;
	add.s64 	%rd30, %rd1, %rd27;
	st.global.f32 	[%rd30], %f33;
	bra.uni 	$L__BB1_29;
$L__BB1_28:
	mul.wide.u32 	%rd31, %r32, 4;
	add.s64 	%rd32, %rd1, %rd31;
	mov.b32 	%r29, 0;
	st.global.u32 	[%rd32], %r29;
$L__BB1_29:
	mul.wide.u32 	%rd33, %r32, 4;
	add.s64 	%rd34, %rd3, %rd33;
	ld.global.f32 	%f34, [%rd34];
	add.s64 	%rd35, %rd2, %rd33;
	st.global.f32 	[%rd35], %f34;
	add.s64 	%rd36, %rd1, %rd33;
	ld.global.f32 	%f35, [%rd36];
	st.global.f32 	[%rd34], %f35;
$L__BB1_30:
	ret;

}


// ===== COMPILED SASS (sm_100) =====

	.target	sm_100

	.elftype	@"ET_EXEC"


//--------------------- .note.nv.tkinfo           --------------------------
	.section	.note.nv.tkinfo,"",@"SHT_NOTE"
	.sectionflags	@"SHF_NOTE_NV_TKINFO"
	.tkinfo
        /*0018*/ 	.word	0x00000002
        /*0030*/ 	.string	""
        /*0030*/ 	.string	"ptxas"
        /*0030*/ 	.string	"Cuda compilation tools, release 13.0, V13.0.88"
        /*0030*/ 	.string	"Build cuda_13.0.r13.0/compiler.36424714_0"
        /*0030*/ 	.string	"-arch sm_100 -m 64 "



//--------------------- .note.nv.cuinfo           --------------------------
	.section	.note.nv.cuinfo,"",@"SHT_NOTE"
	.sectionflags	@"SHF_NOTE_NV_CUINFO"
        /*0018*/ 	.short	0x0002
        /*001a*/ 	.short	0x0064
        /*001c*/ 	.short	0x0082
	.zero		2


//--------------------- .nv.info                  --------------------------
	.section	.nv.info,"",@"SHT_CUDA_INFO"
	.align	4


	//----- nvinfo : EIATTR_REGCOUNT
	.align		4
        /*0000*/ 	.byte	0x04, 0x2f
        /*0002*/ 	.short	(.L_1 - .L_0)
	.align		4
.L_0:
        /*0004*/ 	.word	index@(_Z8initLinePfS_i)
        /*0008*/ 	.word	0x00000010


	//----- nvinfo : EIATTR_FRAME_SIZE
	.align		4
.L_1:
        /*000c*/ 	.byte	0x04, 0x11
        /*000e*/ 	.short	(.L_3 - .L_2)
	.align		4
.L_2:
        /*0010*/ 	.word	index@($__internal_0_$__cuda_sm3x_div_rn_noftz_f32_slowpath)
        /*0014*/ 	.word	0x00000000


	//----- nvinfo : EIATTR_FRAME_SIZE
	.align		4
.L_3:
        /*0018*/ 	.byte	0x04, 0x11
        /*001a*/ 	.short	(.L_5 - .L_4)
	.align		4
.L_4:
        /*001c*/ 	.word	index@(_Z8initLinePfS_i)
        /*0020*/ 	.word	0x00000000


	//----- nvinfo : EIATTR_REGCOUNT
	.align		4
.L_5:
        /*0024*/ 	.byte	0x04, 0x2f
        /*0026*/ 	.short	(.L_7 - .L_6)
	.align		4
.L_6:
        /*0028*/ 	.word	index@(_Z9updateAllPfS_S_ii)
        /*002c*/ 	.word	0x0000001c


	//----- nvinfo : EIATTR_FRAME_SIZE
	.align		4
.L_7:
        /*0030*/ 	.byte	0x04, 0x11
        /*0032*/ 	.short	(.L_9 - .L_8)
	.align		4
.L_8:
        /*0034*/ 	.word	index@(_Z9updateAllPfS_S_ii)
        /*0038*/ 	.word	0x00000000


	//----- nvinfo : EIATTR_MIN_STACK_SIZE
	.align		4
.L_9:
        /*003c*/ 	.byte	0x04, 0x12
        /*003e*/ 	.short	(.L_11 - .L_10)
	.align		4
.L_10:
        /*0040*/ 	.word	index@(_Z9updateAllPfS_S_ii)
        /*0044*/ 	.word	0x00000000


	//----- nvinfo : EIATTR_MIN_STACK_SIZE
	.align		4
.L_11:
        /*0048*/ 	.byte	0x04, 0x12
        /*004a*/ 	.short	(.L_13 - .L_12)
	.align		4
.L_12:
        /*004c*/ 	.word	index@(_Z8initLinePfS_i)
        /*0050*/ 	.word	0x00000000
.L_13:


//--------------------- .nv.compat                --------------------------
	.section	.nv.compat,"",@"SHT_CUDA_COMPAT_INFO"
	.align	4
        /*0000*/ 	.byte	0x02, 0x09, 0x00, 0x00, 0x02, 0x02, 0x01, 0x00, 0x02, 0x05, 0x05, 0x00, 0x03, 0x07, 0x01, 0x01
        /*0010*/ 	.byte	0x02, 0x03, 0x00, 0x00, 0x02, 0x06, 0x01, 0x00, 0x04, 0x0b, 0x08, 0x00, 0x01, 0x00, 0x00, 0x00
        /*0020*/ 	.byte	0x00, 0x00, 0x00, 0x00


//--------------------- .nv.info._Z9updateAllPfS_S_ii --------------------------
	.section	.nv.info._Z9updateAllPfS_S_ii,"",@"SHT_CUDA_INFO"
	.sectionflags	@""
	.align	4


	//----- nvinfo : EIATTR_CUDA_API_VERSION
	.align		4
        /*0000*/ 	.byte	0x04, 0x37
        /*0002*/ 	.short	(.L_15 - .L_14)
.L_14:
        /*0004*/ 	.word	0x00000082


	//----- nvinfo : EIATTR_KPARAM_INFO
	.align		4
.L_15:
        /*0008*/ 	.byte	0x04, 0x17
        /*000a*/ 	.short	(.L_17 - .L_16)
.L_16:
        /*000c*/ 	.word	0x00000000
        /*0010*/ 	.short	0x0004
        /*0012*/ 	.short	0x001c
        /*0014*/ 	.byte	0x00, 0xf0, 0x11, 0x00


	//----- nvinfo : EIATTR_KPARAM_INFO
	.align		4
.L_17:
        /*0018*/ 	.byte	0x04, 0x17
        /*001a*/ 	.short	(.L_19 - .L_18)
.L_18:
        /*001c*/ 	.word	0x00000000
        /*0020*/ 	.short	0x0003
        /*0022*/ 	.short	0x0018
        /*0024*/ 	.byte	0x00, 0xf0, 0x11, 0x00


	//----- nvinfo : EIATTR_KPARAM_INFO
	.align		4
.L_19:
        /*0028*/ 	.byte	0x04, 0x17
        /*002a*/ 	.short	(.L_21 - .L_20)
.L_20:
        /*002c*/ 	.word	0x00000000
        /*0030*/ 	.short	0x0002
        /*0032*/ 	.short	0x0010
        /*0034*/ 	.byte	0x00, 0xf5, 0x21, 0x00


	//----- nvinfo : EIATTR_KPARAM_INFO
	.align		4
.L_21:
        /*0038*/ 	.byte	0x04, 0x17
        /*003a*/ 	.short	(.L_23 - .L_22)
.L_22:
        /*003c*/ 	.word	0x00000000
        /*0040*/ 	.short	0x0001
        /*0042*/ 	.short	0x0008
        /*0044*/ 	.byte	0x00, 0xf5, 0x21, 0x00


	//----- nvinfo : EIATTR_KPARAM_INFO
	.align		4
.L_23:
        /*0048*/ 	.byte	0x04, 0x17
        /*004a*/ 	.short	(.L_25 - .L_24)
.L_24:
        /*004c*/ 	.word	0x00000000
        /*0050*/ 	.short	0x0000
        /*0052*/ 	.short	0x0000
        /*0054*/ 	.byte	0x00, 0xf5, 0x21, 0x00


	//----- nvinfo : EIATTR_SPARSE_MMA_MASK
	.align		4
.L_25:
        /*0058*/ 	.byte	0x03, 0x50
        /*005a*/ 	.short	0x0000


	//----- nvinfo : EIATTR_MAXREG_COUNT
	.align		4
        /*005c*/ 	.byte	0x03, 0x1b
        /*005e*/ 	.short	0x00ff


	//----- nvinfo : EIATTR_MERCURY_ISA_VERSION
	.align		4
        /*0060*/ 	.byte	0x03, 0x5f
        /*0062*/ 	.short	0x0101


	//----- nvinfo : EIATTR_VRC_CTA_INIT_COUNT
	.align		4
        /*0064*/ 	.byte	0x02, 0x4a
	.zero		1
	.zero		1


	//----- nvinfo : EIATTR_EXIT_INSTR_OFFSETS
	.align		4
        /*0068*/ 	.byte	0x04, 0x1c
        /*006a*/ 	.short	(.L_27 - .L_26)


	//   ....[0]....
.L_26:
        /*006c*/ 	.word	0x00000080


	//   ....[1]....
        /*0070*/ 	.word	0x000005e0


	//   ....[2]....
        /*0074*/ 	.word	0x000008a0


	//   ....[3]....
        /*0078*/ 	.word	0x00000a00


	//----- nvinfo : EIATTR_CBANK_PARAM_SIZE
	.align		4
.L_27:
        /*007c*/ 	.byte	0x03, 0x19
        /*007e*/ 	.short	0x0020


	//----- nvinfo : EIATTR_PARAM_CBANK
	.align		4
        /*0080*/ 	.byte	0x04, 0x0a
        /*0082*/ 	.short	(.L_29 - .L_28)
	.align		4
.L_28:
        /*0084*/ 	.word	index@(.nv.constant0._Z9updateAllPfS_S_ii)
        /*0088*/ 	.short	0x0380
        /*008a*/ 	.short	0x0020


	//----- nvinfo : EIATTR_SW_WAR
	.align		4
.L_29:
        /*008c*/ 	.byte	0x04, 0x36
        /*008e*/ 	.short	(.L_31 - .L_30)
.L_30:
        /*0090*/ 	.word	0x00000008
.L_31:


//--------------------- .nv.info._Z8initLinePfS_i --------------------------
	.section	.nv.info._Z8initLinePfS_i,"",@"SHT_CUDA_INFO"
	.sectionflags	@""
	.align	4


	//----- nvinfo : EIATTR_CUDA_API_VERSION
	.align		4
        /*0000*/ 	.byte	0x04, 0x37
        /*0002*/ 	.short	(.L_33 - .L_32)
.L_32:
        /*0004*/ 	.word	0x00000082


	//----- nvinfo : EIATTR_KPARAM_INFO
	.align		4
.L_33:
        /*0008*/ 	.byte	0x04, 0x17
        /*000a*/ 	.short	(.L_35 - .L_34)
.L_34:
        /*000c*/ 	.word	0x00000000
        /*0010*/ 	.short	0x0002
        /*0012*/ 	.short	0x0010
        /*0014*/ 	.byte	0x00, 0xf0, 0x11, 0x00


	//----- nvinfo : EIATTR_KPARAM_INFO
	.align		4
.L_35:
        /*0018*/ 	.byte	0x04, 0x17
        /*001a*/ 	.short	(.L_37 - .L_36)
.L_36:
        /*001c*/ 	.word	0x00000000
        /*0020*/ 	.short	0x0001
        /*0022*/ 	.short	0x0008
        /*0024*/ 	.byte	0x00, 0xf5, 0x21, 0x00


	//----- nvinfo : EIATTR_KPARAM_INFO
	.align		4
.L_37:
        /*0028*/ 	.byte	0x04, 0x17
        /*002a*/ 	.short	(.L_39 - .L_38)
.L_38:
        /*002c*/ 	.word	0x00000000
        /*0030*/ 	.short	0x0000
        /*0032*/ 	.short	0x0000
        /*0034*/ 	.byte	0x00, 0xf5, 0x21, 0x00


	//----- nvinfo : EIATTR_SPARSE_MMA_MASK
	.align		4
.L_39:
        /*0038*/ 	.byte	0x03, 0x50
        /*003a*/ 	.short	0x0000


	//----- nvinfo : EIATTR_MAXREG_COUNT
	.align		4
        /*003c*/ 	.byte	0x03, 0x1b
        /*003e*/ 	.short	0x00ff


	//----- nvinfo : EIATTR_MERCURY_ISA_VERSION
	.align		4
        /*0040*/ 	.byte	0x03, 0x5f
        /*0042*/ 	.short	0x0101


	//----- nvinfo : EIATTR_VRC_CTA_INIT_COUNT
	.align		4
        /*0044*/ 	.byte	0x02, 0x4a
	.zero		1
	.zero		1


	//----- nvinfo : EIATTR_EXIT_INSTR_OFFSETS
	.align		4
        /*0048*/ 	.byte	0x04, 0x1c
        /*004a*/ 	.short	(.L_41 - .L_40)


	//   ....[0]....
.L_40:
        /*004c*/ 	.word	0x00000070


	//   ....[1]....
        /*0050*/ 	.word	0x00000260


	//----- nvinfo : EIATTR_CRS_STACK_SIZE
	.align		4
.L_41:
        /*0054*/ 	.byte	0x04, 0x1e
        /*0056*/ 	.short	(.L_43 - .L_42)
.L_42:
        /*0058*/ 	.word	0x00000000


	//----- nvinfo : EIATTR_CBANK_PARAM_SIZE
	.align		4
.L_43:
        /*005c*/ 	.byte	0x03, 0x19
        /*005e*/ 	.short	0x0014


	//----- nvinfo : EIATTR_PARAM_CBANK
	.align		4
        /*0060*/ 	.byte	0x04, 0x0a
        /*0062*/ 	.short	(.L_45 - .L_44)
	.align		4
.L_44:
        /*0064*/ 	.word	index@(.nv.constant0._Z8initLinePfS_i)
        /*0068*/ 	.short	0x0380
        /*006a*/ 	.short	0x0014


	//----- nvinfo : EIATTR_SW_WAR
	.align		4
.L_45:
        /*006c*/ 	.byte	0x04, 0x36
        /*006e*/ 	.short	(.L_47 - .L_46)
.L_46:
        /*0070*/ 	.word	0x00000008
.L_47:


//--------------------- .nv.callgraph             --------------------------
	.section	.nv.callgraph,"",@"SHT_CUDA_CALLGRAPH"
	.align	4
	.sectionentsize	8
	.align		4
        /*0000*/ 	.word	0x00000000
	.align		4
        /*0004*/ 	.word	0xffffffff
	.align		4
        /*0008*/ 	.word	0x00000000
	.align		4
        /*000c*/ 	.word	0xfffffffe
	.align		4
        /*0010*/ 	.word	0x00000000
	.align		4
        /*0014*/ 	.word	0xfffffffd
	.align		4
        /*0018*/ 	.word	0x00000000
	.align		4
        /*001c*/ 	.word	0xfffffffc


//--------------------- .text._Z9updateAllPfS_S_ii --------------------------
	.section	.text._Z9updateAllPfS_S_ii,"ax",@progbits
	.align	128
        .global         _Z9updateAllPfS_S_ii
        .type           _Z9updateAllPfS_S_ii,@function
        .size           _Z9updateAllPfS_S_ii,(.L_x_19 - _Z9updateAllPfS_S_ii)
        .other          _Z9updateAllPfS_S_ii,@"STO_CUDA_ENTRY STV_DEFAULT"
_Z9updateAllPfS_S_ii:
.text._Z9updateAllPfS_S_ii:
[----:B------:R-:W-:Y:S01]  /*0000*/  LDC R1, c[0x0][0x37c] ;  /* 0x0000df00ff017b82 */ /* 0x000fe20000000800 */
[----:B------:R-:W0:Y:S07]  /*0010*/  S2R R0, SR_TID.X ;  /* 0x0000000000007919 */ /* 0x000e2e0000002100 */
[----:B------:R-:W0:Y:S08]  /*0020*/  S2UR UR4, SR_CTAID.X ;  /* 0x00000000000479c3 */ /* 0x000e300000002500 */
[----:B------:R-:W0:Y:S08]  /*0030*/  LDC R3, c[0x0][0x360] ;  /* 0x0000d800ff037b82 */ /* 0x000e300000000800 */
[----:B------:R-:W1:Y:S01]  /*0040*/  LDC.64 R8, c[0x0][0x398] ;  /* 0x0000e600ff087b82 */ /* 0x000e620000000a00 */
[----:B0-----:R-:W-:Y:S01]  /*0050*/  IMAD R3, R3, UR4, R0 ;  /* 0x0000000403037c24 */ /* 0x001fe2000f8e0200 */
[----:B-1----:R-:W-:-:S04]  /*0060*/  ISETP.GE.AND P0, PT, R9, 0x1, PT ;  /* 0x000000010900780c */ /* 0x002fc80003f06270 */
[----:B------:R-:W-:-:S13]  /*0070*/  ISETP.GE.OR P0, PT, R3, R8, !P0 ;  /* 0x000000080300720c */ /* 0x000fda0004706670 */
[----:B------:R-:W-:Y:S05]  /*0080*/  @P0 EXIT ;  /* 0x000000000000094d */ /* 0x000fea0003800000 */
[----:B------:R-:W0:Y:S01]  /*0090*/  LDC.64 R2, c[0x0][0x390] ;  /* 0x0000e400ff027b82 */ /* 0x000e220000000a00 */
[C---:B------:R-:W-:Y:S01]  /*00a0*/  ISETP.GE.U32.AND P0, PT, R9.reuse, 0x4, PT ;  /* 0x000000040900780c */ /* 0x040fe20003f06070 */
[----:B------:R-:W-:Y:S01]  /*00b0*/  VIADD R0, R8, 0xffffffff ;  /* 0xffffffff08007836 */ /* 0x000fe20000000000 */
[----:B------:R-:W-:Y:S01]  /*00c0*/  LOP3.LUT R6, R9, 0x3, RZ, 0xc0, !PT ;  /* 0x0000000309067812 */ /* 0x000fe200078ec0ff */
[----:B------:R-:W1:Y:S01]  /*00d0*/  LDCU.64 UR4, c[0x0][0x358] ;  /* 0x00006b00ff0477ac */ /* 0x000e620008000a00 */
[----:B------:R-:W-:Y:S02]  /*00e0*/  IMAD.MOV.U32 R7, RZ, RZ, RZ ;  /* 0x000000ffff077224 */ /* 0x000fe400078e00ff */
[----:B------:R-:W-:Y:S01]  /*00f0*/  ISETP.NE.AND P1, PT, R6, RZ, PT ;  /* 0x000000ff0600720c */ /* 0x000fe20003f25270 */
[----:B0-----:R-:W-:-:S06]  /*0100*/  IMAD.WIDE.U32 R4, R0, 0x4, R2 ;  /* 0x0000000400047825 */ /* 0x001fcc00078e0002 */
[----:B-1----:R-:W-:Y:S06]  /*0110*/  @!P0 BRA `(.L_x_0) ;  /* 0x0000000400308947 */ /* 0x002fec0003800000 */
[----:B------:R-:W-:Y:S01]  /*0120*/  LOP3.LUT R7, R9, 0x7ffffffc, RZ, 0xc0, !PT ;  /* 0x7ffffffc09077812 */ /* 0x000fe200078ec0ff */
[----:B------:R-:W-:-:S07]  /*0130*/  HFMA2 R9, -RZ, RZ, 0, 0 ;  /* 0x00000000ff097431 */ /* 0x000fce00000001ff */
.L_x_1:
[----:B------:R-:W0:Y:S01]  /*0140*/  LDC.64 R2, c[0x0][0x390] ;  /* 0x0000e400ff027b82 */ /* 0x000e220000000a00 */
[----:B------:R-:W-:-:S04]  /*0150*/  ISETP.NE.AND P0, PT, R9, R0, PT ;  /* 0x000000000900720c */ /* 0x000fc80003f05270 */
[----:B------:R-:W-:-:S03]  /*0160*/  ISETP.NE.AND P0, PT, R9, RZ, P0 ;  /* 0x000000ff0900720c */ /* 0x000fc60000705270 */
[----:B---3--:R-:W1:Y:S08]  /*0170*/  LDC.64 R10, c[0x0][0x388] ;  /* 0x0000e200ff0a7b82 */ /* 0x008e700000000a00 */
[----:B------:R-:W2:Y:S01]  /*0180*/  LDC.64 R14, c[0x0][0x380] ;  /* 0x0000e000ff0e7b82 */ /* 0x000ea20000000a00 */
[----:B0-----:R-:W-:-:S07]  /*0190*/  IMAD.WIDE.U32 R12, R9, 0x4, R2 ;  /* 0x00000004090c7825 */ /* 0x001fce00078e0002 */
[----:B------:R-:W0:Y:S01]  /*01a0*/  LDC R8, c[0x0][0x398] ;  /* 0x0000e600ff087b82 */ /* 0x000e220000000800 */
[----:B------:R-:W-:Y:S01]  /*01b0*/  @!P0 STG.E desc[UR4][R12.64], RZ ;  /* 0x000000ff0c008986 */ /* 0x000fe2000c101904 */
[----:B-1----:R-:W-:-:S05]  /*01c0*/  IMAD.WIDE.U32 R10, R9, 0x4, R10 ;  /* 0x00000004090a7825 */ /* 0x002fca00078e000a */
[----:B------:R-:W3:Y:S01]  /*01d0*/  @P0 LDG.E R22, desc[UR4][R10.64] ;  /* 0x000000040a160981 */ /* 0x000ee2000c1e1900 */
[----:B--2---:R-:W-:-:S05]  /*01e0*/  IMAD.WIDE.U32 R14, R9, 0x4, R14 ;  /* 0x00000004090e7825 */ /* 0x004fca00078e000e */
[----:B------:R-:W2:Y:S01]  /*01f0*/  @P0 LDG.E R18, desc[UR4][R14.64] ;  /* 0x000000040e120981 */ /* 0x000ea2000c1e1900 */
[----:B------:R-:W-:Y:S02]  /*0200*/  @P0 IMAD.MOV.U32 R20, RZ, RZ, 0x51eb851f ;  /* 0x51eb851fff140424 */ /* 0x000fe400078e00ff */
[----:B------:R-:W-:Y:S01]  /*0210*/  @P0 IMAD.MOV.U32 R21, RZ, RZ, 0x3ffd1eb8 ;  /* 0x3ffd1eb8ff150424 */ /* 0x000fe200078e00ff */
[----:B---3--:R-:W-:Y:S08]  /*0220*/  @P0 F2F.F64.F32 R16, R22 ;  /* 0x0000001600100310 */ /* 0x008ff00000201800 */
[----:B--2---:R-:W1:Y:S02]  /*0230*/  @P0 F2F.F64.F32 R18, R18 ;  /* 0x0000001200120310 */ /* 0x004e640000201800 */
[----:B-1----:R-:W-:-:S06]  /*0240*/  @P0 DFMA R16, R16, R20, -R18 ;  /* 0x000000141010022b */ /* 0x002fcc0000000812 */
[----:B------:R-:W1:Y:S02]  /*0250*/  @P0 F2F.F32.F64 R19, R16 ;  /* 0x0000001000130310 */ /* 0x000e640000301000 */
[----:B-1----:R1:W-:Y:S04]  /*0260*/  @P0 STG.E desc[UR4][R12.64], R19 ;  /* 0x000000130c000986 */ /* 0x0023e8000c101904 */
[----:B------:R-:W2:Y:S01]  /*0270*/  LDG.E R23, desc[UR4][R10.64] ;  /* 0x000000040a177981 */ /* 0x000ea2000c1e1900 */
[----:B0-----:R-:W-:-:S04]  /*0280*/  IADD3 R20, PT, PT, R8, -0x2, RZ ;  /* 0xfffffffe08147810 */ /* 0x001fc80007ffe0ff */
[----:B------:R-:W-:Y:S01]  /*0290*/  ISETP.NE.AND P0, PT, R9, R20, PT ;  /* 0x000000140900720c */ /* 0x000fe20003f05270 */
[----:B--2---:R0:W-:Y:S04]  /*02a0*/  STG.E desc[UR4][R14.64], R23 ;  /* 0x000000170e007986 */ /* 0x0041e8000c101904 */
[----:B------:R-:W2:Y:S08]  /*02b0*/  LDG.E R25, desc[UR4][R12.64] ;  /* 0x000000040c197981 */ /* 0x000eb0000c1e1900 */
[----:B------:R-:W3:Y:S04]  /*02c0*/  @P0 LDG.E R22, desc[UR4][R10.64+0x4] ;  /* 0x000004040a160981 */ /* 0x000ee8000c1e1900 */
[----:B--2---:R2:W-:Y:S04]  /*02d0*/  STG.E desc[UR4][R10.64], R25 ;  /* 0x000000190a007986 */ /* 0x0045e8000c101904 */
[----:B------:R-:W1:Y:S01]  /*02e0*/  @P0 LDG.E R18, desc[UR4][R14.64+0x4] ;  /* 0x000004040e120981 */ /* 0x000e62000c1e1900 */
[----:B---3--:R-:W-:Y:S01]  /*02f0*/  @P0 F2F.F64.F32 R16, R22 ;  /* 0x0000001600100310 */ /* 0x008fe20000201800 */
[----:B------:R-:W-:-:S02]  /*0300*/  @P0 IMAD.MOV.U32 R20, RZ, RZ, 0x51eb851f ;  /* 0x51eb851fff140424 */ /* 0x000fc400078e00ff */
[----:B------:R-:W-:-:S05]  /*0310*/  @P0 IMAD.MOV.U32 R21, RZ, RZ, 0x3ffd1eb8 ;  /* 0x3ffd1eb8ff150424 */ /* 0x000fca00078e00ff */
[----:B-1----:R-:W1:Y:S02]  /*0320*/  @P0 F2F.F64.F32 R18, R18 ;  /* 0x0000001200120310 */ /* 0x002e640000201800 */
[----:B-1----:R-:W-:-:S06]  /*0330*/  @P0 DFMA R16, R16, R20, -R18 ;  /* 0x000000141010022b */ /* 0x002fcc0000000812 */
[----:B------:R-:W1:Y:S02]  /*0340*/  @P0 F2F.F32.F64 R19, R16 ;  /* 0x0000001000130310 */ /* 0x000e640000301000 */
[----:B-1----:R1:W-:Y:S04]  /*0350*/  @P0 STG.E desc[UR4][R12.64+0x4], R19 ;  /* 0x000004130c000986 */ /* 0x0023e8000c101904 */
[----:B------:R-:W-:Y:S04]  /*0360*/  @!P0 STG.E desc[UR4][R4.64], RZ ;  /* 0x000000ff04008986 */ /* 0x000fe8000c101904 */
[----:B0-----:R-:W3:Y:S01]  /*0370*/  LDG.E R23, desc[UR4][R10.64+0x4] ;  /* 0x000004040a177981 */ /* 0x001ee2000c1e1900 */
[----:B------:R-:W-:-:S04]  /*0380*/  IADD3 R20, PT, PT, R8, -0x3, RZ ;  /* 0xfffffffd08147810 */ /* 0x000fc80007ffe0ff */
[----:B------:R-:W-:Y:S01]  /*0390*/  ISETP.NE.AND P0, PT, R9, R20, PT ;  /* 0x000000140900720c */ /* 0x000fe20003f05270 */
[----:B---3--:R0:W-:Y:S04]  /*03a0*/  STG.E desc[UR4][R14.64+0x4], R23 ;  /* 0x000004170e007986 */ /* 0x0081e8000c101904 */
[----:B--2---:R-:W2:Y:S08]  /*03b0*/  LDG.E R25, desc[UR4][R12.64+0x4] ;  /* 0x000004040c197981 */ /* 0x004eb0000c1e1900 */
        /* <DEDUP_REMOVED lines=10> */
[----:B------:R3:W-:Y:S04]  /*0460*/  @!P0 STG.E desc[UR4][R4.64], RZ ;  /* 0x000000ff04008986 */ /* 0x0007e8000c101904 */
[----:B0-----:R-:W4:Y:S01]  /*0470*/  LDG.E R23, desc[UR4][R10.64+0x8] ;  /* 0x000008040a177981 */ /* 0x001f22000c1e1900 */
[----:B------:R-:W-:-:S04]  /*0480*/  IADD3 R20, PT, PT, R8, -0x4, RZ ;  /* 0xfffffffc08147810 */ /* 0x000fc80007ffe0ff */
[----:B------:R-:W-:Y:S01]  /*0490*/  ISETP.NE.AND P0, PT, R9, R20, PT ;  /* 0x000000140900720c */ /* 0x000fe20003f05270 */
[----:B----4-:R3:W-:Y:S04]  /*04a0*/  STG.E desc[UR4][R14.64+0x8], R23 ;  /* 0x000008170e007986 */ /* 0x0107e8000c101904 */
[----:B--2---:R-:W2:Y:S08]  /*04b0*/  LDG.E R25, desc[UR4][R12.64+0x8] ;  /* 0x000008040c197981 */ /* 0x004eb0000c1e1900 */
[----:B------:R-:W4:Y:S04]  /*04c0*/  @P0 LDG.E R22, desc[UR4][R10.64+0xc] ;  /* 0x00000c040a160981 */ /* 0x000f28000c1e1900 */
[----:B--2---:R3:W-:Y:S04]  /*04d0*/  STG.E desc[UR4][R10.64+0x8], R25 ;  /* 0x000008190a007986 */ /* 0x0047e8000c101904 */
[----:B------:R-:W1:Y:S01]  /*04e0*/  @P0 LDG.E R18, desc[UR4][R14.64+0xc] ;  /* 0x00000c040e120981 */ /* 0x000e62000c1e1900 */
[----:B----4-:R-:W-:Y:S01]  /*04f0*/  @P0 F2F.F64.F32 R16, R22 ;  /* 0x0000001600100310 */ /* 0x010fe20000201800 */
[----:B------:R-:W-:-:S02]  /*0500*/  @P0 IMAD.MOV.U32 R20, RZ, RZ, 0x51eb851f ;  /* 0x51eb851fff140424 */ /* 0x000fc400078e00ff */
[----:B------:R-:W-:-:S05]  /*0510*/  @P0 IMAD.MOV.U32 R21, RZ, RZ, 0x3ffd1eb8 ;  /* 0x3ffd1eb8ff150424 */ /* 0x000fca00078e00ff */
[----:B-1----:R-:W0:Y:S02]  /*0520*/  @P0 F2F.F64.F32 R18, R18 ;  /* 0x0000001200120310 */ /* 0x002e240000201800 */
[----:B0-----:R-:W-:-:S10]  /*0530*/  @P0 DFMA R16, R16, R20, -R18 ;  /* 0x000000141010022b */ /* 0x001fd40000000812 */
[----:B------:R-:W0:Y:S02]  /*0540*/  @P0 F2F.F32.F64 R17, R16 ;  /* 0x0000001000110310 */ /* 0x000e240000301000 */
[----:B0-----:R3:W-:Y:S04]  /*0550*/  @P0 STG.E desc[UR4][R12.64+0xc], R17 ;  /* 0x00000c110c000986 */ /* 0x0017e8000c101904 */
[----:B------:R3:W-:Y:S04]  /*0560*/  @!P0 STG.E desc[UR4][R4.64], RZ ;  /* 0x000000ff04008986 */ /* 0x0007e8000c101904 */
[----:B------:R-:W2:Y:S01]  /*0570*/  LDG.E R19, desc[UR4][R10.64+0xc] ;  /* 0x00000c040a137981 */ /* 0x000ea2000c1e1900 */
[----:B------:R-:W-:-:S04]  /*0580*/  IADD3 R9, PT, PT, R9, 0x4, RZ ;  /* 0x0000000409097810 */ /* 0x000fc80007ffe0ff */
[----:B------:R-:W-:Y:S01]  /*0590*/  ISETP.NE.AND P0, PT, R9, R7, PT ;  /* 0x000000070900720c */ /* 0x000fe20003f05270 */
[----:B--2---:R3:W-:Y:S04]  /*05a0*/  STG.E desc[UR4][R14.64+0xc], R19 ;  /* 0x00000c130e007986 */ /* 0x0047e8000c101904 */
[----:B------:R-:W2:Y:S04]  /*05b0*/  LDG.E R21, desc[UR4][R12.64+0xc] ;  /* 0x00000c040c157981 */ /* 0x000ea8000c1e1900 */
[----:B--2---:R3:W-:Y:S04]  /*05c0*/  STG.E desc[UR4][R10.64+0xc], R21 ;  /* 0x00000c150a007986 */ /* 0x0047e8000c101904 */
[----:B------:R-:W-:Y:S05]  /*05d0*/  @P0 BRA `(.L_x_1) ;  /* 0xfffffff800d80947 */ /* 0x000fea000383ffff */
.L_x_0:
[----:B------:R-:W-:Y:S05]  /*05e0*/  @!P1 EXIT ;  /* 0x000000000000994d */ /* 0x000fea0003800000 */
[----:B------:R-:W0:Y:S01]  /*05f0*/  LDC R9, c[0x0][0x39c] ;  /* 0x0000e700ff097b82 */ /* 0x000e220000000800 */
[----:B------:R-:W-:Y:S02]  /*0600*/  ISETP.NE.AND P0, PT, R6, 0x1, PT ;  /* 0x000000010600780c */ /* 0x000fe40003f05270 */
[----:B0-----:R-:W-:-:S04]  /*0610*/  LOP3.LUT R9, R9, 0x1, RZ, 0xc0, !PT ;  /* 0x0000000109097812 */ /* 0x001fc800078ec0ff */
[----:B------:R-:W-:-:S07]  /*0620*/  ISETP.NE.U32.AND P1, PT, R9, 0x1, PT ;  /* 0x000000010900780c */ /* 0x000fce0003f25070 */
[----:B------:R-:W-:Y:S06]  /*0630*/  @!P0 BRA `(.L_x_2) ;  /* 0x0000000000988947 */ /* 0x000fec0003800000 */
[----:B---3--:R-:W0:Y:S01]  /*0640*/  LDC.64 R10, c[0x0][0x388] ;  /* 0x0000e200ff0a7b82 */ /* 0x008e220000000a00 */
[----:B------:R-:W-:-:S04]  /*0650*/  ISETP.NE.AND P0, PT, R7, R0, PT ;  /* 0x000000000700720c */ /* 0x000fc80003f05270 */
[----:B------:R-:W-:-:S03]  /*0660*/  ISETP.EQ.OR P0, PT, R7, RZ, !P0 ;  /* 0x000000ff0700720c */ /* 0x000fc60004702670 */
[----:B------:R-:W1:Y:S01]  /*0670*/  LDC.64 R12, c[0x0][0x380] ;  /* 0x0000e000ff0c7b82 */ /* 0x000e620000000a00 */
[----:B0-----:R-:W-:-:S09]  /*0680*/  IMAD.WIDE.U32 R10, R7, 0x4, R10 ;  /* 0x00000004070a7825 */ /* 0x001fd200078e000a */
[----:B------:R-:W2:Y:S01]  /*0690*/  @!P0 LDG.E R6, desc[UR4][R10.64] ;  /* 0x000000040a068981 */ /* 0x000ea2000c1e1900 */
[----:B-1----:R-:W-:-:S05]  /*06a0*/  IMAD.WIDE.U32 R12, R7, 0x4, R12 ;  /* 0x00000004070c7825 */ /* 0x002fca00078e000c */
[----:B------:R-:W3:Y:S01]  /*06b0*/  @!P0 LDG.E R9, desc[UR4][R12.64] ;  /* 0x000000040c098981 */ /* 0x000ee2000c1e1900 */
[----:B------:R-:W-:Y:S02]  /*06c0*/  @!P0 IMAD.MOV.U32 R18, RZ, RZ, 0x51eb851f ;  /* 0x51eb851fff128424 */ /* 0x000fe400078e00ff */
[----:B------:R-:W-:Y:S01]  /*06d0*/  @!P0 IMAD.MOV.U32 R19, RZ, RZ, 0x3ffd1eb8 ;  /* 0x3ffd1eb8ff138424 */ /* 0x000fe200078e00ff */
[----:B--2---:R-:W-:Y:S08]  /*06e0*/  @!P0 F2F.F64.F32 R14, R6 ;  /* 0x00000006000e8310 */ /* 0x004ff00000201800 */
[----:B---3--:R-:W0:Y:S02]  /*06f0*/  @!P0 F2F.F64.F32 R16, R9 ;  /* 0x0000000900108310 */ /* 0x008e240000201800 */
[----:B0-----:R-:W-:-:S10]  /*0700*/  @!P0 DFMA R16, R14, R18, -R16 ;  /* 0x000000120e10822b */ /* 0x001fd40000000810 */
[----:B------:R-:W0:Y:S01]  /*0710*/  @!P0 F2F.F32.F64 R17, R16 ;  /* 0x0000001000118310 */ /* 0x000e220000301000 */
[----:B------:R-:W-:-:S05]  /*0720*/  IMAD.WIDE.U32 R14, R7, 0x4, R2 ;  /* 0x00000004070e7825 */ /* 0x000fca00078e0002 */
[----:B0-----:R0:W-:Y:S04]  /*0730*/  @!P0 STG.E desc[UR4][R14.64], R17 ;  /* 0x000000110e008986 */ /* 0x0011e8000c101904 */
[----:B------:R1:W-:Y:S04]  /*0740*/  @P0 STG.E desc[UR4][R14.64], RZ ;  /* 0x000000ff0e000986 */ /* 0x0003e8000c101904 */
[----:B------:R-:W2:Y:S01]  /*0750*/  LDG.E R21, desc[UR4][R10.64] ;  /* 0x000000040a157981 */ /* 0x000ea2000c1e1900 */
[----:B------:R-:W-:-:S04]  /*0760*/  IADD3 R8, PT, PT, R8, -0x2, RZ ;  /* 0xfffffffe08087810 */ /* 0x000fc80007ffe0ff */
[----:B------:R-:W-:Y:S01]  /*0770*/  ISETP.NE.AND P0, PT, R7, R8, PT ;  /* 0x000000080700720c */ /* 0x000fe20003f05270 */
[----:B--2---:R1:W-:Y:S04]  /*0780*/  STG.E desc[UR4][R12.64], R21 ;  /* 0x000000150c007986 */ /* 0x0043e8000c101904 */
[----:B------:R-:W2:Y:S08]  /*0790*/  LDG.E R23, desc[UR4][R14.64] ;  /* 0x000000040e177981 */ /* 0x000eb0000c1e1900 */
[----:B------:R-:W3:Y:S04]  /*07a0*/  @P0 LDG.E R6, desc[UR4][R10.64+0x4] ;  /* 0x000004040a060981 */ /* 0x000ee8000c1e1900 */
[----:B--2---:R1:W-:Y:S04]  /*07b0*/  STG.E desc[UR4][R10.64], R23 ;  /* 0x000000170a007986 */ /* 0x0043e8000c101904 */
[----:B------:R-:W0:Y:S01]  /*07c0*/  @P0 LDG.E R16, desc[UR4][R12.64+0x4] ;  /* 0x000004040c100981 */ /* 0x000e22000c1e1900 */
[----:B---3--:R-:W-:Y:S01]  /*07d0*/  @P0 F2F.F64.F32 R8, R6 ;  /* 0x0000000600080310 */ /* 0x008fe20000201800 */
[----:B------:R-:W-:-:S02]  /*07e0*/  @P0 IMAD.MOV.U32 R18, RZ, RZ, 0x51eb851f ;  /* 0x51eb851fff120424 */ /* 0x000fc400078e00ff */
[----:B------:R-:W-:-:S05]  /*07f0*/  @P0 IMAD.MOV.U32 R19, RZ, RZ, 0x3ffd1eb8 ;  /* 0x3ffd1eb8ff130424 */ /* 0x000fca00078e00ff */
[----:B0-----:R-:W0:Y:S02]  /*0800*/  @P0 F2F.F64.F32 R16, R16 ;  /* 0x0000001000100310 */ /* 0x001e240000201800 */
[----:B0-----:R-:W-:-:S10]  /*0810*/  @P0 DFMA R8, R8, R18, -R16 ;  /* 0x000000120808022b */ /* 0x001fd40000000810 */
[----:B------:R-:W0:Y:S02]  /*0820*/  @P0 F2F.F32.F64 R9, R8 ;  /* 0x0000000800090310 */ /* 0x000e240000301000 */
[----:B0-----:R1:W-:Y:S04]  /*0830*/  @P0 STG.E desc[UR4][R14.64+0x4], R9 ;  /* 0x000004090e000986 */ /* 0x0013e8000c101904 */
[----:B------:R1:W-:Y:S04]  /*0840*/  @!P0 STG.E desc[UR4][R4.64], RZ ;  /* 0x000000ff04008986 */ /* 0x0003e8000c101904 */
[----:B------:R-:W2:Y:S04]  /*0850*/  LDG.E R17, desc[UR4][R10.64+0x4] ;  /* 0x000004040a117981 */ /* 0x000ea8000c1e1900 */
[----:B--2---:R1:W-:Y:S04]  /*0860*/  STG.E desc[UR4][R12.64+0x4], R17 ;  /* 0x000004110c007986 */ /* 0x0043e8000c101904 */
[----:B------:R-:W2:Y:S01]  /*0870*/  LDG.E R19, desc[UR4][R14.64+0x4] ;  /* 0x000004040e137981 */ /* 0x000ea2000c1e1900 */
[----:B------:R-:W-:-:S03]  /*0880*/  IADD3 R7, PT, PT, R7, 0x2, RZ ;  /* 0x0000000207077810 */ /* 0x000fc60007ffe0ff */
[----:B--2---:R1:W-:Y:S04]  /*0890*/  STG.E desc[UR4][R10.64+0x4], R19 ;  /* 0x000004130a007986 */ /* 0x0043e8000c101904 */
.L_x_2:
[----:B------:R-:W-:Y:S05]  /*08a0*/  @P1 EXIT ;  /* 0x000000000000194d */ /* 0x000fea0003800000 */
[----:B-1-3--:R-:W0:Y:S01]  /*08b0*/  LDC.64 R4, c[0x0][0x388] ;  /* 0x0000e200ff047b82 */ /* 0x00ae220000000a00 */
[----:B------:R-:W-:-:S04]  /*08c0*/  ISETP.NE.AND P0, PT, R7, R0, PT ;  /* 0x000000000700720c */ /* 0x000fc80003f05270 */
[----:B------:R-:W-:-:S03]  /*08d0*/  ISETP.EQ.OR P0, PT, R7, RZ, !P0 ;  /* 0x000000ff0700720c */ /* 0x000fc60004702670 */
[----:B------:R-:W1:Y:S01]  /*08e0*/  LDC.64 R10, c[0x0][0x380] ;  /* 0x0000e000ff0a7b82 */ /* 0x000e620000000a00 */
[----:B0-----:R-:W-:-:S09]  /*08f0*/  IMAD.WIDE.U32 R4, R7, 0x4, R4 ;  /* 0x0000000407047825 */ /* 0x001fd200078e0004 */
[----:B------:R-:W2:Y:S01]  /*0900*/  @!P0 LDG.E R0, desc[UR4][R4.64] ;  /* 0x0000000404008981 */ /* 0x000ea2000c1e1900 */
[----:B-1----:R-:W-:-:S05]  /*0910*/  IMAD.WIDE.U32 R10, R7, 0x4, R10 ;  /* 0x00000004070a7825 */ /* 0x002fca00078e000a */
[----:B------:R-:W3:Y:S01]  /*0920*/  @!P0 LDG.E R12, desc[UR4][R10.64] ;  /* 0x000000040a0c8981 */ /* 0x000ee2000c1e1900 */
[----:B------:R-:W-:Y:S01]  /*0930*/  @!P0 IMAD.MOV.U32 R14, RZ, RZ, 0x51eb851f ;  /* 0x51eb851fff0e8424 */ /* 0x000fe200078e00ff */
[----:B------:R-:W-:Y:S01]  /*0940*/  @!P0 MOV R15, 0x3ffd1eb8 ;  /* 0x3ffd1eb8000f8802 */ /* 0x000fe20000000f00 */
[----:B------:R-:W-:Y:S01]  /*0950*/  IMAD.WIDE.U32 R2, R7, 0x4, R2 ;  /* 0x0000000407027825 */ /* 0x000fe200078e0002 */
[----:B--2---:R-:W-:Y:S08]  /*0960*/  @!P0 F2F.F64.F32 R8, R0 ;  /* 0x0000000000088310 */ /* 0x004ff00000201800 */
[----:B---3--:R-:W0:Y:S02]  /*0970*/  @!P0 F2F.F64.F32 R12, R12 ;  /* 0x0000000c000c8310 */ /* 0x008e240000201800 */
[----:B0-----:R-:W-:-:S10]  /*0980*/  @!P0 DFMA R8, R8, R14, -R12 ;  /* 0x0000000e0808822b */ /* 0x001fd4000000080c */
[----:B------:R-:W0:Y:S02]  /*0990*/  @!P0 F2F.F32.F64 R9, R8 ;  /* 0x0000000800098310 */ /* 0x000e240000301000 */
[----:B0-----:R-:W-:Y:S04]  /*09a0*/  @!P0 STG.E desc[UR4][R2.64], R9 ;  /* 0x0000000902008986 */ /* 0x001fe8000c101904 */
[----:B------:R-:W-:Y:S04]  /*09b0*/  @P0 STG.E desc[UR4][R2.64], RZ ;  /* 0x000000ff02000986 */ /* 0x000fe8000c101904 */
[----:B------:R-:W2:Y:S04]  /*09c0*/  LDG.E R7, desc[UR4][R4.64] ;  /* 0x0000000404077981 */ /* 0x000ea8000c1e1900 */
[----:B--2---:R-:W-:Y:S04]  /*09d0*/  STG.E desc[UR4][R10.64], R7 ;  /* 0x000000070a007986 */ /* 0x004fe8000c101904 */
[----:B------:R-:W2:Y:S04]  /*09e0*/  LDG.E R13, desc[UR4][R2.64] ;  /* 0x00000004020d7981 */ /* 0x000ea8000c1e1900 */
[----:B--2---:R-:W-:Y:S01]  /*09f0*/  STG.E desc[UR4][R4.64], R13 ;  /* 0x0000000d04007986 */ /* 0x004fe2000c101904 */
[----:B------:R-:W-:Y:S05]  /*0a00*/  EXIT ;  /* 0x000000000000794d */ /* 0x000fea0003800000 */
.L_x_3:
[----:B------:R-:W-:-:S00]  /*0a10*/  BRA `(.L_x_3) ;  /* 0xfffffffc00fc7947 */ /* 0x000fc0000383ffff */
[----:B------:R-:W-:-:S00]  /*0a20*/  NOP ;  /* 0x0000000000007918 */ /* 0x000fc00000000000 */
        /* <DEDUP_REMOVED lines=13> */
.L_x_19:


//--------------------- .text._Z8initLinePfS_i    --------------------------
	.section	.text._Z8initLinePfS_i,"ax",@progbits
	.align	128
        .global         _Z8initLinePfS_i
        .type           _Z8initLinePfS_i,@function
        .size           _Z8initLinePfS_i,(.L_x_18 - _Z8initLinePfS_i)
        .other          _Z8initLinePfS_i,@"STO_CUDA_ENTRY STV_DEFAULT"
_Z8initLinePfS_i:
.text._Z8initLinePfS_i:
[----:B------:R-:W-:Y:S01]  /*0000*/  LDC R1, c[0x0][0x37c] ;  /* 0x0000df00ff017b82 */ /* 0x000fe20000000800 */
[----:B------:R-:W0:Y:S07]  /*0010*/  S2R R3, SR_TID.X ;  /* 0x0000000000037919 */ /* 0x000e2e0000002100 */
[----:B------:R-:W0:Y:S01]  /*0020*/  S2UR UR5, SR_CTAID.X ;  /* 0x00000000000579c3 */ /* 0x000e220000002500 */
[----:B------:R-:W1:Y:S07]  /*0030*/  LDCU UR4, c[0x0][0x390] ;  /* 0x00007200ff0477ac */ /* 0x000e6e0008000800 */
[----:B------:R-:W0:Y:S02]  /*0040*/  LDC R2, c[0x0][0x360] ;  /* 0x0000d800ff027b82 */ /* 0x000e240000000800 */
[----:B0-----:R-:W-:-:S05]  /*0050*/  IMAD R2, R2, UR5, R3 ;  /* 0x0000000502027c24 */ /* 0x001fca000f8e0203 */
[----:B-1----:R-:W-:-:S13]  /*0060*/  ISETP.GE.AND P0, PT, R2, UR4, PT ;  /* 0x0000000402007c0c */ /* 0x002fda000bf06270 */
[----:B------:R-:W-:Y:S05]  /*0070*/  @P0 EXIT ;  /* 0x000000000000094d */ /* 0x000fea0003800000 */
[----:B------:R-:W-:Y:S01]  /*0080*/  UIADD3 UR4, UPT, UPT, UR4, -0x1, URZ ;  /* 0xffffffff04047890 */ /* 0x000fe2000fffe0ff */
[----:B------:R-:W-:Y:S01]  /*0090*/  I2FP.F32.S32 R0, R2 ;  /* 0x0000000200007245 */ /* 0x000fe20000201400 */
[----:B------:R-:W-:Y:S04]  /*00a0*/  BSSY.RECONVERGENT B0, `(.L_x_4) ;  /* 0x000000e000007945 */ /* 0x000fe80003800200 */
[----:B------:R-:W-:-:S04]  /*00b0*/  I2FP.F32.S32 R3, UR4 ;  /* 0x0000000400037c45 */ /* 0x000fc80008201400 */
[----:B------:R-:W0:Y:S01]  /*00c0*/  MUFU.RCP R4, R3 ;  /* 0x0000000300047308 */ /* 0x000e220000001000 */
[----:B------:R-:W1:Y:S07]  /*00d0*/  LDCU.64 UR4, c[0x0][0x358] ;  /* 0x00006b00ff0477ac */ /* 0x000e6e0008000a00 */
[----:B------:R-:W2:Y:S01]  /*00e0*/  FCHK P0, R0, R3 ;  /* 0x0000000300007302 */ /* 0x000ea20000000000 */
[----:B0-----:R-:W-:-:S04]  /*00f0*/  FFMA R5, -R3, R4, 1 ;  /* 0x3f80000003057423 */ /* 0x001fc80000000104 */
[----:B------:R-:W-:-:S04]  /*0100*/  FFMA R5, R4, R5, R4 ;  /* 0x0000000504057223 */ /* 0x000fc80000000004 */
[----:B------:R-:W-:-:S04]  /*0110*/  FFMA R4, R0, R5, RZ ;  /* 0x0000000500047223 */ /* 0x000fc800000000ff */
[----:B------:R-:W-:-:S04]  /*0120*/  FFMA R6, -R3, R4, R0 ;  /* 0x0000000403067223 */ /* 0x000fc80000000100 */
[----:B------:R-:W-:Y:S01]  /*0130*/  FFMA R10, R5, R6, R4 ;  /* 0x00000006050a7223 */ /* 0x000fe20000000004 */
[----:B-12---:R-:W-:Y:S06]  /*0140*/  @!P0 BRA `(.L_x_5) ;  /* 0x00000000000c8947 */ /* 0x006fec0003800000 */
[----:B------:R-:W-:-:S07]  /*0150*/  MOV R4, 0x170 ;  /* 0x0000017000047802 */ /* 0x000fce0000000f00 */
[----:B------:R-:W-:Y:S05]  /*0160*/  CALL.REL.NOINC `($__internal_0_$__cuda_sm3x_div_rn_noftz_f32_slowpath) ;  /* 0x0000000000407944 */ /* 0x000fea0003c00000 */
[----:B------:R-:W-:-:S07]  /*0170*/  IMAD.MOV.U32 R10, RZ, RZ, R0 ;  /* 0x000000ffff0a7224 */ /* 0x000fce00078e0000 */
.L_x_5:
[----:B------:R-:W-:Y:S05]  /*0180*/  BSYNC.RECONVERGENT B0 ;  /* 0x0000000000007941 */ /* 0x000fea0003800200 */
.L_x_4:
[----:B------:R-:W0:Y:S01]  /*0190*/  F2F.F64.F32 R4, R10 ;  /* 0x0000000a00047310 */ /* 0x000e220000201800 */
[----:B------:R-:W-:Y:S01]  /*01a0*/  UMOV UR6, 0x53c8d4f1 ;  /* 0x53c8d4f100067882 */ /* 0x000fe20000000000 */
[----:B------:R-:W-:Y:S01]  /*01b0*/  UMOV UR7, 0x401921fb ;  /* 0x401921fb00077882 */ /* 0x000fe20000000000 */
[----:B------:R-:W1:Y:S08]  /*01c0*/  LDC.64 R6, c[0x0][0x388] ;  /* 0x0000e200ff067b82 */ /* 0x000e700000000a00 */
[----:B------:R-:W2:Y:S01]  /*01d0*/  LDC.64 R8, c[0x0][0x380] ;  /* 0x0000e000ff087b82 */ /* 0x000ea20000000a00 */
[----:B0-----:R-:W-:-:S10]  /*01e0*/  DMUL R4, R4, UR6 ;  /* 0x0000000604047c28 */ /* 0x001fd40008000000 */
[----:B------:R-:W0:Y:S01]  /*01f0*/  F2F.F32.F64 R4, R4 ;  /* 0x0000000400047310 */ /* 0x000e220000301000 */
[----:B-1----:R-:W-:-:S04]  /*0200*/  IMAD.WIDE R6, R2, 0x4, R6 ;  /* 0x0000000402067825 */ /* 0x002fc800078e0206 */
[----:B--2---:R-:W-:-:S04]  /*0210*/  IMAD.WIDE R2, R2, 0x4, R8 ;  /* 0x0000000402027825 */ /* 0x004fc800078e0208 */
[----:B0-----:R-:W-:-:S06]  /*0220*/  FMUL.RZ R11, R4, 0.15915493667125701904 ;  /* 0x3e22f983040b7820 */ /* 0x001fcc000040c000 */
[----:B------:R-:W0:Y:S02]  /*0230*/  MUFU.SIN R11, R11 ;  /* 0x0000000b000b7308 */ /* 0x000e240000000400 */
[----:B0-----:R-:W-:Y:S04]  /*0240*/  STG.E desc[UR4][R6.64], R11 ;  /* 0x0000000b06007986 */ /* 0x001fe8000c101904 */
[----:B------:R-:W-:Y:S01]  /*0250*/  STG.E desc[UR4][R2.64], R11 ;  /* 0x0000000b02007986 */ /* 0x000fe2000c101904 */
[----:B------:R-:W-:Y:S05]  /*0260*/  EXIT ;  /* 0x000000000000794d */ /* 0x000fea0003800000 */
        .weak           $__internal_0_$__cuda_sm3x_div_rn_noftz_f32_slowpath
        .type           $__internal_0_$__cuda_sm3x_div_rn_noftz_f32_slowpath,@function
        .size           $__internal_0_$__cuda_sm3x_div_rn_noftz_f32_slowpath,(.L_x_18 - $__internal_0_$__cuda_sm3x_div_rn_noftz_f32_slowpath)
$__internal_0_$__cuda_sm3x_div_rn_noftz_f32_slowpath:
[--C-:B------:R-:W-:Y:S01]  /*0270*/  SHF.R.U32.HI R6, RZ, 0x17, R3.reuse ;  /* 0x00000017ff067819 */ /* 0x100fe20000011603 */
[----:B------:R-:W-:Y:S01]  /*0280*/  BSSY.RECONVERGENT B1, `(.L_x_6) ;  /* 0x0000064000017945 */ /* 0x000fe20003800200 */
[--C-:B------:R-:W-:Y:S01]  /*0290*/  SHF.R.U32.HI R5, RZ, 0x17, R0.reuse ;  /* 0x00000017ff057819 */ /* 0x100fe20000011600 */
[----:B------:R-:W-:Y:S01]  /*02a0*/  IMAD.MOV.U32 R7, RZ, RZ, R0 ;  /* 0x000000ffff077224 */ /* 0x000fe200078e0000 */
[----:B------:R-:W-:Y:S01]  /*02b0*/  LOP3.LUT R6, R6, 0xff, RZ, 0xc0, !PT ;  /* 0x000000ff06067812 */ /* 0x000fe200078ec0ff */
[----:B------:R-:W-:Y:S01]  /*02c0*/  IMAD.MOV.U32 R8, RZ, RZ, R3 ;  /* 0x000000ffff087224 */ /* 0x000fe200078e0003 */
[----:B------:R-:W-:-:S03]  /*02d0*/  LOP3.LUT R5, R5, 0xff, RZ, 0xc0, !PT ;  /* 0x000000ff05057812 */ /* 0x000fc600078ec0ff */
[----:B------:R-:W-:Y:S02]  /*02e0*/  VIADD R11, R6, 0xffffffff ;  /* 0xffffffff060b7836 */ /* 0x000fe40000000000 */
[----:B------:R-:W-:-:S03]  /*02f0*/  VIADD R10, R5, 0xffffffff ;  /* 0xffffffff050a7836 */ /* 0x000fc60000000000 */
[----:B------:R-:W-:-:S04]  /*0300*/  ISETP.GT.U32.AND P0, PT, R11, 0xfd, PT ;  /* 0x000000fd0b00780c */ /* 0x000fc80003f04070 */
[----:B------:R-:W-:-:S13]  /*0310*/  ISETP.GT.U32.OR P0, PT, R10, 0xfd, P0 ;  /* 0x000000fd0a00780c */ /* 0x000fda0000704470 */
[----:B------:R-:W-:Y:S01]  /*0320*/  @!P0 IMAD.MOV.U32 R9, RZ, RZ, RZ ;  /* 0x000000ffff098224 */ /* 0x000fe200078e00ff */
[----:B------:R-:W-:Y:S06]  /*0330*/  @!P0 BRA `(.L_x_7) ;  /* 0x00000000005c8947 */ /* 0x000fec0003800000 */
[----:B------:R-:W-:Y:S02]  /*0340*/  FSETP.GTU.FTZ.AND P0, PT, |R0|, +INF , PT ;  /* 0x7f8000000000780b */ /* 0x000fe40003f1c200 */
[----:B------:R-:W-:-:S04]  /*0350*/  FSETP.GTU.FTZ.AND P1, PT, |R3|, +INF , PT ;  /* 0x7f8000000300780b */ /* 0x000fc80003f3c200 */
[----:B------:R-:W-:-:S13]  /*0360*/  PLOP3.LUT P0, PT, P0, P1, PT, 0xf8, 0x8f ;  /* 0x00000000008f781c */ /* 0x000fda0000703f70 */
[----:B------:R-:W-:Y:S05]  /*0370*/  @P0 BRA `(.L_x_8) ;  /* 0x00000004004c0947 */ /* 0x000fea0003800000 */
[----:B------:R-:W-:-:S13]  /*0380*/  LOP3.LUT P0, RZ, R8, 0x7fffffff, R7, 0xc8, !PT ;  /* 0x7fffffff08ff7812 */ /* 0x000fda000780c807 */
[----:B------:R-:W-:Y:S05]  /*0390*/  @!P0 BRA `(.L_x_9) ;  /* 0x00000004003c8947 */ /* 0x000fea0003800000 */
[C---:B------:R-:W-:Y:S02]  /*03a0*/  FSETP.NEU.FTZ.AND P2, PT, |R0|.reuse, +INF , PT ;  /* 0x7f8000000000780b */ /* 0x040fe40003f5d200 */
[----:B------:R-:W-:Y:S02]  /*03b0*/  FSETP.NEU.FTZ.AND P1, PT, |R3|, +INF , PT ;  /* 0x7f8000000300780b */ /* 0x000fe40003f3d200 */
[----:B------:R-:W-:-:S11]  /*03c0*/  FSETP.NEU.FTZ.AND P0, PT, |R0|, +INF , PT ;  /* 0x7f8000000000780b */ /* 0x000fd60003f1d200 */
[----:B------:R-:W-:Y:S05]  /*03d0*/  @!P1 BRA !P2, `(.L_x_9) ;  /* 0x00000004002c9947 */ /* 0x000fea0005000000 */
[----:B------:R-:W-:-:S04]  /*03e0*/  LOP3.LUT P2, RZ, R7, 0x7fffffff, RZ, 0xc0, !PT ;  /* 0x7fffffff07ff7812 */ /* 0x000fc8000784c0ff */
[----:B------:R-:W-:-:S13]  /*03f0*/  PLOP3.LUT P1, PT, P1, P2, PT, 0x2f, 0xf2 ;  /* 0x0000000000f2781c */ /* 0x000fda0000f24577 */
[----:B------:R-:W-:Y:S05]  /*0400*/  @P1 BRA `(.L_x_10) ;  /* 0x0000000400181947 */ /* 0x000fea0003800000 */
[----:B------:R-:W-:-:S04]  /*0410*/  LOP3.LUT P1, RZ, R8, 0x7fffffff, RZ, 0xc0, !PT ;  /* 0x7fffffff08ff7812 */ /* 0x000fc8000782c0ff */
[----:B------:R-:W-:-:S13]  /*0420*/  PLOP3.LUT P0, PT, P0, P1, PT, 0x2f, 0xf2 ;  /* 0x0000000000f2781c */ /* 0x000fda0000702577 */
[----:B------:R-:W-:Y:S05]  /*0430*/  @P0 BRA `(.L_x_11) ;  /* 0x0000000400000947 */ /* 0x000fea0003800000 */
[----:B------:R-:W-:Y:S02]  /*0440*/  ISETP.GE.AND P0, PT, R10, RZ, PT ;  /* 0x000000ff0a00720c */ /* 0x000fe40003f06270 */
[----:B------:R-:W-:-:S11]  /*0450*/  ISETP.GE.AND P1, PT, R11, RZ, PT ;  /* 0x000000ff0b00720c */ /* 0x000fd60003f26270 */
[----:B------:R-:W-:Y:S02]  /*0460*/  @P0 IMAD.MOV.U32 R9, RZ, RZ, RZ ;  /* 0x000000ffff090224 */ /* 0x000fe400078e00ff */
[----:B------:R-:W-:Y:S01]  /*0470*/  @!P0 FFMA R7, R0, 1.84467440737095516160e+19, RZ ;  /* 0x5f80000000078823 */ /* 0x000fe200000000ff */
[----:B------:R-:W-:Y:S02]  /*0480*/  @!P0 IMAD.MOV.U32 R9, RZ, RZ, -0x40 ;  /* 0xffffffc0ff098424 */ /* 0x000fe400078e00ff */
[----:B------:R-:W-:Y:S02]  /*0490*/  @!P1 FFMA R8, R3, 1.84467440737095516160e+19, RZ ;  /* 0x5f80000003089823 */ /* 0x000fe400000000ff */
[----:B------:R-:W-:-:S07]  /*04a0*/  @!P1 VIADD R9, R9, 0x40 ;  /* 0x0000004009099836 */ /* 0x000fce0000000000 */
.L_x_7:
[----:B------:R-:W-:Y:S01]  /*04b0*/  LEA R3, R6, 0xc0800000, 0x17 ;  /* 0xc080000006037811 */ /* 0x000fe200078eb8ff */
[----:B------:R-:W-:Y:S01]  /*04c0*/  VIADD R5, R5, 0xffffff81 ;  /* 0xffffff8105057836 */ /* 0x000fe20000000000 */
[----:B------:R-:W-:Y:S03]  /*04d0*/  BSSY.RECONVERGENT B2, `(.L_x_12) ;  /* 0x0000035000027945 */ /* 0x000fe60003800200 */
[----:B------:R-:W-:Y:S01]  /*04e0*/  IMAD.IADD R3, R8, 0x1, -R3 ;  /* 0x0000000108037824 */ /* 0x000fe200078e0a03 */
[C---:B------:R-:W-:Y:S01]  /*04f0*/  IADD3 R6, PT, PT, R5.reuse, 0x7f, -R6 ;  /* 0x0000007f05067810 */ /* 0x040fe20007ffe806 */
[----:B------:R-:W-:Y:S02]  /*0500*/  IMAD R0, R5, -0x800000, R7 ;  /* 0xff80000005007824 */ /* 0x000fe400078e0207 */
[----:B------:R-:W0:Y:S01]  /*0510*/  MUFU.RCP R8, R3 ;  /* 0x0000000300087308 */ /* 0x000e220000001000 */
[----:B------:R-:W-:Y:S01]  /*0520*/  FADD.FTZ R11, -R3, -RZ ;  /* 0x800000ff030b7221 */ /* 0x000fe20000010100 */
[----:B------:R-:W-:-:S03]  /*0530*/  IMAD.IADD R6, R6, 0x1, R9 ;  /* 0x0000000106067824 */ /* 0x000fc600078e0209 */
[----:B0-----:R-:W-:-:S04]  /*0540*/  FFMA R13, R8, R11, 1 ;  /* 0x3f800000080d7423 */ /* 0x001fc8000000000b */
[----:B------:R-:W-:-:S04]  /*0550*/  FFMA R10, R8, R13, R8 ;  /* 0x0000000d080a7223 */ /* 0x000fc80000000008 */
[----:B------:R-:W-:-:S04]  /*0560*/  FFMA R7, R0, R10, RZ ;  /* 0x0000000a00077223 */ /* 0x000fc800000000ff */
[----:B------:R-:W-:-:S04]  /*0570*/  FFMA R8, R11, R7, R0 ;  /* 0x000000070b087223 */ /* 0x000fc80000000000 */
[----:B------:R-:W-:-:S04]  /*0580*/  FFMA R7, R10, R8, R7 ;  /* 0x000000080a077223 */ /* 0x000fc80000000007 */
[----:B------:R-:W-:-:S04]  /*0590*/  FFMA R8, R11, R7, R0 ;  /* 0x000000070b087223 */ /* 0x000fc80000000000 */
[----:B------:R-:W-:-:S05]  /*05a0*/  FFMA R0, R10, R8, R7 ;  /* 0x000000080a007223 */ /* 0x000fca0000000007 */
[----:B------:R-:W-:-:S04]  /*05b0*/  SHF.R.U32.HI R3, RZ, 0x17, R0 ;  /* 0x00000017ff037819 */ /* 0x000fc80000011600 */
[----:B------:R-:W-:-:S05]  /*05c0*/  LOP3.LUT R3, R3, 0xff, RZ, 0xc0, !PT ;  /* 0x000000ff03037812 */ /* 0x000fca00078ec0ff */
[----:B------:R-:W-:-:S04]  /*05d0*/  IMAD.IADD R9, R3, 0x1, R6 ;  /* 0x0000000103097824 */ /* 0x000fc800078e0206 */
[----:B------:R-:W-:-:S05]  /*05e0*/  VIADD R3, R9, 0xffffffff ;  /* 0xffffffff09037836 */ /* 0x000fca0000000000 */
[----:B------:R-:W-:-:S13]  /*05f0*/  ISETP.GE.U32.AND P0, PT, R3, 0xfe, PT ;  /* 0x000000fe0300780c */ /* 0x000fda0003f06070 */
[----:B------:R-:W-:Y:S05]  /*0600*/  @!P0 BRA `(.L_x_13) ;  /* 0x0000000000808947 */ /* 0x000fea0003800000 */
[----:B------:R-:W-:-:S13]  /*0610*/  ISETP.GT.AND P0, PT, R9, 0xfe, PT ;  /* 0x000000fe0900780c */ /* 0x000fda0003f04270 */
[----:B------:R-:W-:Y:S05]  /*0620*/  @P0 BRA `(.L_x_14) ;  /* 0x00000000006c0947 */ /* 0x000fea0003800000 */
[----:B------:R-:W-:-:S13]  /*0630*/  ISETP.GE.AND P0, PT, R9, 0x1, PT ;  /* 0x000000010900780c */ /* 0x000fda0003f06270 */
[----:B------:R-:W-:Y:S05]  /*0640*/  @P0 BRA `(.L_x_15) ;  /* 0x0000000000740947 */ /* 0x000fea0003800000 */
[----:B------:R-:W-:Y:S02]  /*0650*/  ISETP.GE.AND P0, PT, R9, -0x18, PT ;  /* 0xffffffe80900780c */ /* 0x000fe40003f06270 */
[----:B------:R-:W-:-:S11]  /*0660*/  LOP3.LUT R0, R0, 0x80000000, RZ, 0xc0, !PT ;  /* 0x8000000000007812 */ /* 0x000fd600078ec0ff */
[----:B------:R-:W-:Y:S05]  /*0670*/  @!P0 BRA `(.L_x_15) ;  /* 0x0000000000688947 */ /* 0x000fea0003800000 */
[CCC-:B------:R-:W-:Y:S01]  /*0680*/  FFMA.RZ R3, R10.reuse, R8.reuse, R7.reuse ;  /* 0x000000080a037223 */ /* 0x1c0fe2000000c007 */
[CCC-:B------:R-:W-:Y:S01]  /*0690*/  FFMA.RM R6, R10.reuse, R8.reuse, R7.reuse ;  /* 0x000000080a067223 */ /* 0x1c0fe20000004007 */
[C---:B------:R-:W-:Y:S02]  /*06a0*/  ISETP.NE.AND P2, PT, R9.reuse, RZ, PT ;  /* 0x000000ff0900720c */ /* 0x040fe40003f45270 */
[----:B------:R-:W-:Y:S02]  /*06b0*/  ISETP.NE.AND P1, PT, R9, RZ, PT ;  /* 0x000000ff0900720c */ /* 0x000fe40003f25270 */
[----:B------:R-:W-:Y:S01]  /*06c0*/  LOP3.LUT R5, R3, 0x7fffff, RZ, 0xc0, !PT ;  /* 0x007fffff03057812 */ /* 0x000fe200078ec0ff */
[----:B------:R-:W-:Y:S01]  /*06d0*/  FFMA.RP R3, R10, R8, R7 ;  /* 0x000000080a037223 */ /* 0x000fe20000008007 */
[----:B------:R-:W-:Y:S02]  /*06e0*/  VIADD R8, R9, 0x20 ;  /* 0x0000002009087836 */ /* 0x000fe40000000000 */
[----:B------:R-:W-:Y:S01]  /*06f0*/  LOP3.LUT R5, R5, 0x800000, RZ, 0xfc, !PT ;  /* 0x0080000005057812 */ /* 0x000fe200078efcff */
[----:B------:R-:W-:Y:S01]  /*0700*/  IMAD.MOV R7, RZ, RZ, -R9 ;  /* 0x000000ffff077224 */ /* 0x000fe200078e0a09 */
[----:B------:R-:W-:-:S02]  /*0710*/  FSETP.NEU.FTZ.AND P0, PT, R3, R6, PT ;  /* 0x000000060300720b */ /* 0x000fc40003f1d000 */
[----:B------:R-:W-:Y:S02]  /*0720*/  SHF.L.U32 R8, R5, R8, RZ ;  /* 0x0000000805087219 */ /* 0x000fe400000006ff */
[----:B------:R-:W-:Y:S02]  /*0730*/  SEL R6, R7, RZ, P2 ;  /* 0x000000ff07067207 */ /* 0x000fe40001000000 */
[----:B------:R-:W-:Y:S02]  /*0740*/  ISETP.NE.AND P1, PT, R8, RZ, P1 ;  /* 0x000000ff0800720c */ /* 0x000fe40000f25270 */
[----:B------:R-:W-:Y:S02]  /*0750*/  SHF.R.U32.HI R6, RZ, R6, R5 ;  /* 0x00000006ff067219 */ /* 0x000fe40000011605 */
[----:B------:R-:W-:Y:S02]  /*0760*/  PLOP3.LUT P0, PT, P0, P1, PT, 0xf8, 0x8f ;  /* 0x00000000008f781c */ /* 0x000fe40000703f70 */
[----:B------:R-:W-:-:S02]  /*0770*/  SHF.R.U32.HI R8, RZ, 0x1, R6 ;  /* 0x00000001ff087819 */ /* 0x000fc40000011606 */
[----:B------:R-:W-:-:S04]  /*0780*/  SEL R3, RZ, 0x1, !P0 ;  /* 0x00000001ff037807 */ /* 0x000fc80004000000 */
[----:B------:R-:W-:-:S04]  /*0790*/  LOP3.LUT R3, R3, 0x1, R8, 0xf8, !PT ;  /* 0x0000000103037812 */ /* 0x000fc800078ef808 */
[----:B------:R-:W-:-:S05]  /*07a0*/  LOP3.LUT R3, R3, R6, RZ, 0xc0, !PT ;  /* 0x0000000603037212 */ /* 0x000fca00078ec0ff */
[----:B------:R-:W-:-:S05]  /*07b0*/  IMAD.IADD R3, R8, 0x1, R3 ;  /* 0x0000000108037824 */ /* 0x000fca00078e0203 */
[----:B------:R-:W-:Y:S01]  /*07c0*/  LOP3.LUT R0, R3, R0, RZ, 0xfc, !PT ;  /* 0x0000000003007212 */ /* 0x000fe200078efcff */
[----:B------:R-:W-:Y:S06]  /*07d0*/  BRA `(.L_x_15) ;  /* 0x0000000000107947 */ /* 0x000fec0003800000 */
.L_x_14:
[----:B------:R-:W-:-:S04]  /*07e0*/  LOP3.LUT R0, R0, 0x80000000, RZ, 0xc0, !PT ;  /* 0x8000000000007812 */ /* 0x000fc800078ec0ff */
[----:B------:R-:W-:Y:S01]  /*07f0*/  LOP3.LUT R0, R0, 0x7f800000, RZ, 0xfc, !PT ;  /* 0x7f80000000007812 */ /* 0x000fe200078efcff */
[----:B------:R-:W-:Y:S06]  /*0800*/  BRA `(.L_x_15) ;  /* 0x0000000000047947 */ /* 0x000fec0003800000 */
.L_x_13:
[----:B------:R-:W-:-:S07]  /*0810*/  IMAD R0, R6, 0x800000, R0 ;  /* 0x0080000006007824 */ /* 0x000fce00078e0200 */
.L_x_15:
[----:B------:R-:W-:Y:S05]  /*0820*/  BSYNC.RECONVERGENT B2 ;  /* 0x0000000000027941 */ /* 0x000fea0003800200 */
.L_x_12:
[----:B------:R-:W-:Y:S05]  /*0830*/  BRA `(.L_x_16) ;  /* 0x0000000000207947 */ /* 0x000fea0003800000 */
.L_x_11:
[----:B------:R-:W-:-:S04]  /*0840*/  LOP3.LUT R0, R8, 0x80000000, R7, 0x48, !PT ;  /* 0x8000000008007812 */ /* 0x000fc800078e4807 */
[----:B------:R-:W-:Y:S01]  /*0850*/  LOP3.LUT R0, R0, 0x7f800000, RZ, 0xfc, !PT ;  /* 0x7f80000000007812 */ /* 0x000fe200078efcff */
[----:B------:R-:W-:Y:S06]  /*0860*/  BRA `(.L_x_16) ;  /* 0x0000000000147947 */ /* 0x000fec0003800000 */
.L_x_10:
[----:B------:R-:W-:Y:S01]  /*0870*/  LOP3.LUT R0, R8, 0x80000000, R7, 0x48, !PT ;  /* 0x8000000008007812 */ /* 0x000fe200078e4807 */
[----:B------:R-:W-:Y:S06]  /*0880*/  BRA `(.L_x_16) ;  /* 0x00000000000c7947 */ /* 0x000fec0003800000 */
.L_x_9:
[----:B------:R-:W0:Y:S01]  /*0890*/  MUFU.RSQ R0, -QNAN ;  /* 0xffc0000000007908 */ /* 0x000e220000001400 */
[----:B------:R-:W-:Y:S05]  /*08a0*/  BRA `(.L_x_16) ;  /* 0x0000000000047947 */ /* 0x000fea0003800000 */
.L_x_8:
[----:B------:R-:W-:-:S07]  /*08b0*/  FADD.FTZ R0, R0, R3 ;  /* 0x0000000300007221 */ /* 0x000fce0000010000 */
.L_x_16:
[----:B------:R-:W-:Y:S05]  /*08c0*/  BSYNC.RECONVERGENT B1 ;  /* 0x0000000000017941 */ /* 0x000fea0003800200 */
.L_x_6:
[----:B------:R-:W-:-:S04]  /*08d0*/  IMAD.MOV.U32 R5, RZ, RZ, 0x0 ;  /* 0x00000000ff057424 */ /* 0x000fc800078e00ff */
[----:B0-----:R-:W-:Y:S05]  /*08e0*/  RET.REL.NODEC R4 `(_Z8initLinePfS_i) ;  /* 0xfffffff404c47950 */ /* 0x001fea0003c3ffff */
.L_x_17:
        /* <DEDUP_REMOVED lines=9> */
.L_x_18:


//--------------------- .nv.shared.reserved.0     --------------------------
	.section	.nv.shared.reserved.0,"aw",@nobits
	.weak		__nv_reservedSMEM_offset_0_alias
	.size		__nv_reservedSMEM_offset_0_alias, 0, 64
	.other		__nv_reservedSMEM_offset_0_alias,@"STO_CUDA_RESERVED_SHARED STV_DEFAULT"
__nv_reservedSMEM_offset_0_alias:
	.zero		0
	.zero		64


//--------------------- .nv.constant0._Z9updateAllPfS_S_ii --------------------------
	.section	.nv.constant0._Z9updateAllPfS_S_ii,"a",@progbits
	.sectionflags	@""
	.align	4
.nv.constant0._Z9updateAllPfS_S_ii:
	.zero		928


//--------------------- .nv.constant0._Z8initLinePfS_i --------------------------
	.section	.nv.constant0._Z8initLinePfS_i,"a",@progbits
	.sectionflags	@""
	.align	4
.nv.constant0._Z8initLinePfS_i:
	.zero		916


//--------------------- SYMBOLS --------------------------

	.type		.nv.reservedSmem.offset0,@object
	.size		.nv.reservedSmem.offset0,0x4
